//
// Generated by NVIDIA NVVM Compiler
//
// Compiler Build ID: CL-36424714
// Cuda compilation tools, release 13.0, V13.0.88
// Based on NVVM 20.0.0
//

.version 9.0
.target sm_100
.address_size 64

	// .globl	_Z15print_threadIdsv
.extern .func  (.param .b32 func_retval0) vprintf
(
	.param .b64 vprintf_param_0,
	.param .b64 vprintf_param_1
)
;
.global .align 1 .b8 $str[133] = {98, 108, 111, 99, 107, 73, 100, 120, 46, 120, 58, 32, 37, 100, 32, 98, 108, 111, 99, 107, 73, 100, 120, 46, 121, 58, 32, 37, 100, 32, 98, 108, 111, 99, 107, 73, 100, 120, 46, 122, 58, 32, 37, 100, 32, 98, 108, 111, 99, 107, 68, 105, 109, 46, 120, 58, 32, 37, 100, 32, 98, 108, 111, 99, 107, 68, 105, 109, 46, 121, 58, 32, 37, 100, 32, 98, 108, 111, 99, 107, 68, 105, 109, 46, 122, 58, 32, 37, 100, 32, 103, 114, 105, 100, 68, 105, 109, 46, 120, 58, 32, 37, 100, 32, 103, 114, 105, 100, 68, 105, 109, 46, 121, 58, 32, 37, 100, 32, 103, 114, 105, 100, 68, 105, 109, 46, 122, 58, 32, 37, 100, 10};

.visible .entry _Z15print_threadIdsv()
{
	.local .align 8 .b8 	__local_depot0[40];
	.reg .b64 	%SP;
	.reg .b64 	%SPL;
	.reg .b32 	%r<12>;
	.reg .b64 	%rd<5>;

	mov.u64 	%SPL, __local_depot0;
	cvta.local.u64 	%SP, %SPL;
	add.u64 	%rd1, %SP, 0;
	add.u64 	%rd2, %SPL, 0;
	mov.u32 	%r1, %ctaid.x;
	mov.u32 	%r2, %ctaid.y;
	mov.u32 	%r3, %ctaid.z;
	mov.u32 	%r4, %ntid.x;
	mov.u32 	%r5, %ntid.y;
	mov.u32 	%r6, %ntid.z;
	mov.u32 	%r7, %nctaid.x;
	mov.u32 	%r8, %nctaid.y;
	mov.u32 	%r9, %nctaid.z;
	st.local.v2.u32 	[%rd2], {%r1, %r2};
	st.local.v2.u32 	[%rd2+8], {%r3, %r4};
	st.local.v2.u32 	[%rd2+16], {%r5, %r6};
	st.local.v2.u32 	[%rd2+24], {%r7, %r8};
	st.local.u32 	[%rd2+32], %r9;
	mov.u64 	%rd3, $str;
	cvta.global.u64 	%rd4, %rd3;
	{ // callseq 0, 0
	.param .b64 param0;
	st.param.b64 	[param0], %rd4;
	.param .b64 param1;
	st.param.b64 	[param1], %rd1;
	.param .b32 retval0;
	call.uni (retval0), 
	vprintf, 
	(
	param0, 
	param1
	);
	ld.param.b32 	%r10, [retval0];
	} // callseq 0
	ret;

}


// ===== COMPILED SASS (sm_100) =====

	.target	sm_100

	.elftype	@"ET_EXEC"


//--------------------- .note.nv.tkinfo           --------------------------
	.section	.note.nv.tkinfo,"",@"SHT_NOTE"
	.sectionflags	@"SHF_NOTE_NV_TKINFO"
	.tkinfo
        /*0018*/ 	.word	0x00000002
        /*0030*/ 	.string	""
        /*0030*/ 	.string	"ptxas"
        /*0030*/ 	.string	"Cuda compilation tools, release 13.0, V13.0.88"
        /*0030*/ 	.string	"Build cuda_13.0.r13.0/compiler.36424714_0"
        /*0030*/ 	.string	"-arch sm_100 -m 64 "



//--------------------- .note.nv.cuinfo           --------------------------
	.section	.note.nv.cuinfo,"",@"SHT_NOTE"
	.sectionflags	@"SHF_NOTE_NV_CUINFO"
        /*0018*/ 	.short	0x0002
        /*001a*/ 	.short	0x0064
        /*001c*/ 	.short	0x0082
	.zero		2


//--------------------- .nv.info                  --------------------------
	.section	.nv.info,"",@"SHT_CUDA_INFO"
	.align	4


	//----- nvinfo : EIATTR_REGCOUNT
	.align		4
        /*0000*/ 	.byte	0x04, 0x2f
        /*0002*/ 	.short	(.L_2 - .L_1)
	.align		4
.L_1:
        /*0004*/ 	.word	index@(_Z15print_threadIdsv)
        /*0008*/ 	.word	0x00000018


	//----- nvinfo : EIATTR_FRAME_SIZE
	.align		4
.L_2:
        /*000c*/ 	.byte	0x04, 0x11
        /*000e*/ 	.short	(.L_4 - .L_3)
	.align		4
.L_3:
        /*0010*/ 	.word	index@(_Z15print_threadIdsv)
        /*0014*/ 	.word	0x00000028


	//----- nvinfo : EIATTR_MIN_STACK_SIZE
	.align		4
.L_4:
        /*0018*/ 	.byte	0x04, 0x12
        /*001a*/ 	.short	(.L_6 - .L_5)
	.align		4
.L_5:
        /*001c*/ 	.word	index@(_Z15print_threadIdsv)
        /*0020*/ 	.word	0x00000028
.L_6:


//--------------------- .nv.compat                --------------------------
	.section	.nv.compat,"",@"SHT_CUDA_COMPAT_INFO"
	.align	4
        /*0000*/ 	.byte	0x02, 0x09, 0x00, 0x00, 0x02, 0x02, 0x01, 0x00, 0x02, 0x05, 0x05, 0x00, 0x03, 0x07, 0x01, 0x01
        /*0010*/ 	.byte	0x02, 0x03, 0x00, 0x00, 0x02, 0x06, 0x01, 0x00, 0x04, 0x0b, 0x08, 0x00, 0x09, 0x00, 0x00, 0x00
        /*0020*/ 	.byte	0x00, 0x00, 0x00, 0x00


//--------------------- .nv.info._Z15print_threadIdsv --------------------------
	.section	.nv.info._Z15print_threadIdsv,"",@"SHT_CUDA_INFO"
	.sectionflags	@""
	.align	4


	//----- nvinfo : EIATTR_CUDA_API_VERSION
	.align		4
        /*0000*/ 	.byte	0x04, 0x37
        /*0002*/ 	.short	(.L_8 - .L_7)
.L_7:
        /*0004*/ 	.word	0x00000082


	//----- nvinfo : EIATTR_SPARSE_MMA_MASK
	.align		4
.L_8:
        /*0008*/ 	.byte	0x03, 0x50
        /*000a*/ 	.short	0x0000


	//----- nvinfo : EIATTR_MAXREG_COUNT
	.align		4
        /*000c*/ 	.byte	0x03, 0x1b
        /*000e*/ 	.short	0x00ff


	//----- nvinfo : EIATTR_EXTERNS
	.align		4
        /*0010*/ 	.byte	0x04, 0x0f
        /*0012*/ 	.short	(.L_10 - .L_9)


	//   ....[0]....
	.align		4
.L_9:
        /*0014*/ 	.word	index@(vprintf)


	//----- nvinfo : EIATTR_MERCURY_ISA_VERSION
	.align		4
.L_10:
        /*0018*/ 	.byte	0x03, 0x5f
        /*001a*/ 	.short	0x0101


	//----- nvinfo : EIATTR_VRC_CTA_INIT_COUNT
	.align		4
        /*001c*/ 	.byte	0x02, 0x4a
	.zero		1
	.zero		1


	//----- nvinfo : EIATTR_SYSCALL_OFFSETS
	.align		4
        /*0020*/ 	.byte	0x04, 0x46
        /*0022*/ 	.short	(.L_12 - .L_11)


	//   ....[0]....
.L_11:
        /*0024*/ 	.word	0x000001a0


	//----- nvinfo : EIATTR_EXIT_INSTR_OFFSETS
	.align		4
.L_12:
        /*0028*/ 	.byte	0x04, 0x1c
        /*002a*/ 	.short	(.L_14 - .L_13)


	//   ....[0]....
.L_13:
        /*002c*/ 	.word	0x000001b0


	//----- nvinfo : EIATTR_SW_WAR
	.align		4
.L_14:
        /*0030*/ 	.byte	0x04, 0x36
        /*0032*/ 	.short	(.L_16 - .L_15)
.L_15:
        /*0034*/ 	.word	0x00000008
.L_16:


//--------------------- .nv.callgraph             --------------------------
	.section	.nv.callgraph,"",@"SHT_CUDA_CALLGRAPH"
	.align	4
	.sectionentsize	8
	.align		4
        /*0000*/ 	.word	0x00000000
	.align		4
        /*0004*/ 	.word	0xffffffff
	.align		4
        /*0008*/ 	.word	index@(_Z15print_threadIdsv)
	.align		4
        /*000c*/ 	.word	index@(vprintf)
	.align		4
        /*0010*/ 	.word	0x00000000
	.align		4
        /*0014*/ 	.word	0xfffffffe
	.align		4
        /*0018*/ 	.word	0x00000000
	.align		4
        /*001c*/ 	.word	0xfffffffd
	.align		4
        /*0020*/ 	.word	0x00000000
	.align		4
        /*0024*/ 	.word	0xfffffffc


//--------------------- .nv.constant4             --------------------------
	.section	.nv.constant4,"a",@progbits
	.align	8
	.align		8
.nv.constant4:
        /*0000*/ 	.dword	vprintf
	.align		8
        /*0008*/ 	.dword	$str


//--------------------- .text._Z15print_threadIdsv --------------------------
	.section	.text._Z15print_threadIdsv,"ax",@progbits
	.align	128
        .global         _Z15print_threadIdsv
        .type           _Z15print_threadIdsv,@function
        .size           _Z15print_threadIdsv,(.L_x_2 - _Z15print_threadIdsv)
        .other          _Z15print_threadIdsv,@"STO_CUDA_ENTRY STV_DEFAULT"
_Z15print_threadIdsv:
.text._Z15print_threadIdsv:
[----:B------:R-:W0:Y:S01]  /*0000*/  LDC R1, c[0x0][0x37c] ;  /* 0x0000df00ff017b82 */ /* 0x000e220000000800 */
[----:B------:R-:W1:Y:S01]  /*0010*/  S2R R8, SR_CTAID.X ;  /* 0x0000000000087919 */ /* 0x000e620000002500 */
[----:B------:R-:W2:Y:S06]  /*0020*/  LDCU UR5, c[0x0][0x2fc] ;  /* 0x00005f80ff0577ac */ /* 0x000eac0008000800 */
[----:B------:R-:W3:Y:S01]  /*0030*/  LDC R11, c[0x0][0x360] ;  /* 0x0000d800ff0b7b82 */ /* 0x000ee20000000800 */
[----:B0-----:R-:W-:Y:S01]  /*0040*/  VIADD R1, R1, 0xffffffd8 ;  /* 0xffffffd801017836 */ /* 0x001fe20000000000 */
[----:B------:R-:W1:Y:S01]  /*0050*/  S2R R9, SR_CTAID.Y ;  /* 0x0000000000097919 */ /* 0x000e620000002600 */
[----:B------:R-:W-:Y:S01]  /*0060*/  MOV R0, 0x0 ;  /* 0x0000000000007802 */ /* 0x000fe20000000f00 */
[----:B------:R-:W0:Y:S01]  /*0070*/  LDCU UR4, c[0x0][0x2f8] ;  /* 0x00005f00ff0477ac */ /* 0x000e220008000800 */
[----:B------:R-:W3:Y:S03]  /*0080*/  S2R R10, SR_CTAID.Z ;  /* 0x00000000000a7919 */ /* 0x000ee60000002700 */
[----:B------:R-:W4:Y:S01]  /*0090*/  LDC R12, c[0x0][0x364] ;  /* 0x0000d900ff0c7b82 */ /* 0x000f220000000800 */
[----:B------:R-:W5:Y:S07]  /*00a0*/  LDCU.64 UR6, c[0x4][0x8] ;  /* 0x01000100ff0677ac */ /* 0x000f6e0008000a00 */
[----:B------:R-:W4:Y:S01]  /*00b0*/  LDC R13, c[0x0][0x368] ;  /* 0x0000da00ff0d7b82 */ /* 0x000f220000000800 */
[----:B0-----:R-:W-:-:S07]  /*00c0*/  IADD3 R6, P0, PT, R1, UR4, RZ ;  /* 0x0000000401067c10 */ /* 0x001fce000ff1e0ff */
[----:B------:R-:W0:Y:S01]  /*00d0*/  LDC R14, c[0x0][0x370] ;  /* 0x0000dc00ff0e7b82 */ /* 0x000e220000000800 */
[----:B-----5:R-:W-:Y:S01]  /*00e0*/  IMAD.U32 R4, RZ, RZ, UR6 ;  /* 0x00000006ff047e24 */ /* 0x020fe2000f8e00ff */
[----:B------:R-:W-:Y:S01]  /*00f0*/  MOV R5, UR7 ;  /* 0x0000000700057c02 */ /* 0x000fe20008000f00 */
[----:B--2---:R-:W-:-:S05]  /*0100*/  IMAD.X R7, RZ, RZ, UR5, P0 ;  /* 0x00000005ff077e24 */ /* 0x004fca00080e06ff */
[----:B------:R-:W0:Y:S01]  /*0110*/  LDC R15, c[0x0][0x374] ;  /* 0x0000dd00ff0f7b82 */ /* 0x000e220000000800 */
[----:B-1----:R1:W-:Y:S04]  /*0120*/  STL.64 [R1], R8 ;  /* 0x0000000801007387 */ /* 0x0023e80000100a00 */
[----:B---3--:R1:W-:Y:S03]  /*0130*/  STL.64 [R1+0x8], R10 ;  /* 0x0000080a01007387 */ /* 0x0083e60000100a00 */
[----:B------:R-:W2:Y:S01]  /*0140*/  LDC R16, c[0x0][0x378] ;  /* 0x0000de00ff107b82 */ /* 0x000ea20000000800 */
[----:B----4-:R1:W-:Y:S07]  /*0150*/  STL.64 [R1+0x10], R12 ;  /* 0x0000100c01007387 */ /* 0x0103ee0000100a00 */
[----:B------:R1:W3:Y:S01]  /*0160*/  LDC.64 R2, c[0x4][R0] ;  /* 0x0100000000027b82 */ /* 0x0002e20000000a00 */
[----:B0-----:R1:W-:Y:S04]  /*0170*/  STL.64 [R1+0x18], R14 ;  /* 0x0000180e01007387 */ /* 0x0013e80000100a00 */
[----:B--2---:R1:W-:Y:S02]  /*0180*/  STL [R1+0x20], R16 ;  /* 0x0000201001007387 */ /* 0x0043e40000100800 */
[----:B------:R-:W-:-:S07]  /*0190*/  LEPC R20, `(.L_x_0) ;  /* 0x000000001014794e */ /* 0x000fce0000000000 */
[----:B-1-3--:R-:W-:Y:S05]  /*01a0*/  CALL.ABS.NOINC R2 ;  /* 0x0000000002007343 */ /* 0x00afea0003c00000 */
.L_x_0:
[----:B------:R-:W-:Y:S05]  /*01b0*/  EXIT ;  /* 0x000000000000794d */ /* 0x000fea0003800000 */
.L_x_1:
[----:B------:R-:W-:-:S00]  /*01c0*/  BRA `(.L_x_1) ;  /* 0xfffffffc00fc7947 */ /* 0x000fc0000383ffff */
[----:B------:R-:W-:-:S00]  /*01d0*/  NOP ;  /* 0x0000000000007918 */ /* 0x000fc00000000000 */
        /* <DEDUP_REMOVED lines=10> */
.L_x_2:


//--------------------- .nv.global.init           --------------------------
	.section	.nv.global.init,"aw",@progbits
.nv.global.init:
	.type		$str,@object
	.size		$str,(.L_0 - $str)
$str:
        /*0000*/ 	.byte	0x62, 0x6c, 0x6f, 0x63, 0x6b, 0x49, 0x64, 0x78, 0x2e, 0x78, 0x3a, 0x20, 0x25, 0x64, 0x20, 0x62
        /*0010*/ 	.byte	0x6c, 0x6f, 0x63, 0x6b, 0x49, 0x64, 0x78, 0x2e, 0x79, 0x3a, 0x20, 0x25, 0x64, 0x20, 0x62, 0x6c
        /*0020*/ 	.byte	0x6f, 0x63, 0x6b, 0x49, 0x64, 0x78, 0x2e, 0x7a, 0x3a, 0x20, 0x25, 0x64, 0x20, 0x62, 0x6c, 0x6f
        /*0030*/ 	.byte	0x63, 0x6b, 0x44, 0x69, 0x6d, 0x2e, 0x78, 0x3a, 0x20, 0x25, 0x64, 0x20, 0x62, 0x6c, 0x6f, 0x63
        /*0040*/ 	.byte	0x6b, 0x44, 0x69, 0x6d, 0x2e, 0x79, 0x3a, 0x20, 0x25, 0x64, 0x20, 0x62, 0x6c, 0x6f, 0x63, 0x6b
        /*0050*/ 	.byte	0x44, 0x69, 0x6d, 0x2e, 0x7a, 0x3a, 0x20, 0x25, 0x64, 0x20, 0x67, 0x72, 0x69, 0x64, 0x44, 0x69
        /*0060*/ 	.byte	0x6d, 0x2e, 0x78, 0x3a, 0x20, 0x25, 0x64, 0x20, 0x67, 0x72, 0x69, 0x64, 0x44, 0x69, 0x6d, 0x2e
        /*0070*/ 	.byte	0x79, 0x3a, 0x20, 0x25, 0x64, 0x20, 0x67, 0x72, 0x69, 0x64, 0x44, 0x69, 0x6d, 0x2e, 0x7a, 0x3a
        /*0080*/ 	.byte	0x20, 0x25, 0x64, 0x0a, 0x00
.L_0:


//--------------------- .nv.shared.reserved.0     --------------------------
	.section	.nv.shared.reserved.0,"aw",@nobits
	.weak		__nv_reservedSMEM_offset_0_alias
	.size		__nv_reservedSMEM_offset_0_alias, 0, 64
	.other		__nv_reservedSMEM_offset_0_alias,@"STO_CUDA_RESERVED_SHARED STV_DEFAULT"
__nv_reservedSMEM_offset_0_alias:
	.zero		0
	.zero		64


//--------------------- .nv.constant0._Z15print_threadIdsv --------------------------
	.section	.nv.constant0._Z15print_threadIdsv,"a",@progbits
	.sectionflags	@""
	.align	4
.nv.constant0._Z15print_threadIdsv:
	.zero		896


//--------------------- SYMBOLS --------------------------

	.type		.nv.reservedSmem.offset0,@object
	.size		.nv.reservedSmem.offset0,0x4
	.type		vprintf,@function
